	.headerflags	@"EF_CUDA_TEXMODE_UNIFIED EF_CUDA_64BIT_ADDRESS EF_CUDA_ACCELERATORS EF_CUDA_SM90 EF_CUDA_VIRTUAL_SM(EF_CUDA_SM90)"
	.elftype	@"ET_EXEC"


//--------------------- .nv.info                  --------------------------
	.section	.nv.info,"",@"SHT_CUDA_INFO"
	.align	4


	//----- nvinfo : EIATTR_REGCOUNT
	.align		4
        /*0000*/ 	.byte	0x04, 0x2f
        /*0002*/ 	.short	(.L_3 - .L_2)
	.align		4
.L_2:
        /*0004*/ 	.word	index@(triton_poi_fused__native_batch_norm_legit_no_training_silu_32)
        /*0008*/ 	.word	0x0000001c


	//----- nvinfo : EIATTR_MIN_STACK_SIZE
	.align		4
.L_3:
        /*000c*/ 	.byte	0x04, 0x12
        /*000e*/ 	.short	(.L_5 - .L_4)
	.align		4
.L_4:
        /*0010*/ 	.word	index@(triton_poi_fused__native_batch_norm_legit_no_training_silu_32)
        /*0014*/ 	.word	0x00000000


	//----- nvinfo : EIATTR_FRAME_SIZE
	.align		4
.L_5:
        /*0018*/ 	.byte	0x04, 0x11
        /*001a*/ 	.short	(.L_7 - .L_6)
	.align		4
.L_6:
        /*001c*/ 	.word	index@(triton_poi_fused__native_batch_norm_legit_no_training_silu_32)
        /*0020*/ 	.word	0x00000000


	//----- nvinfo : EIATTR_MIN_STACK_SIZE
	.align		4
.L_7:
        /*0024*/ 	.byte	0x04, 0x12
        /*0026*/ 	.short	(.L_9 - .L_8)
	.align		4
.L_8:
        /*0028*/ 	.word	index@(triton_poi_fused__native_batch_norm_legit_no_training_silu_32)
        /*002c*/ 	.word	0x00000000
.L_9:


//--------------------- .nv.info.triton_poi_fused__native_batch_norm_legit_no_training_silu_32 --------------------------
	.section	.nv.info.triton_poi_fused__native_batch_norm_legit_no_training_silu_32,"",@"SHT_CUDA_INFO"
	.sectionflags	@""
	.align	4


	//----- nvinfo : EIATTR_CUDA_API_VERSION
	.align		4
        /*0000*/ 	.byte	0x04, 0x37
        /*0002*/ 	.short	(.L_11 - .L_10)
.L_10:
        /*0004*/ 	.word	0x0000007c


	//----- nvinfo : EIATTR_KPARAM_INFO
	.align		4
.L_11:
        /*0008*/ 	.byte	0x04, 0x17
        /*000a*/ 	.short	(.L_13 - .L_12)
.L_12:
        /*000c*/ 	.word	0x00000000
        /*0010*/ 	.short	0x0007
        /*0012*/ 	.short	0x0034
        /*0014*/ 	.byte	0x00, 0xf0, 0x11, 0x00


	//----- nvinfo : EIATTR_KPARAM_INFO
	.align		4
.L_13:
        /*0018*/ 	.byte	0x04, 0x17
        /*001a*/ 	.short	(.L_15 - .L_14)
.L_14:
        /*001c*/ 	.word	0x00000000
        /*0020*/ 	.short	0x0006
        /*0022*/ 	.short	0x0030
        /*0024*/ 	.byte	0x00, 0xf0, 0x11, 0x00


	//----- nvinfo : EIATTR_KPARAM_INFO
	.align		4
.L_15:
        /*0028*/ 	.byte	0x04, 0x17
        /*002a*/ 	.short	(.L_17 - .L_16)
.L_16:
        /*002c*/ 	.word	0x00000000
        /*0030*/ 	.short	0x0005
        /*0032*/ 	.short	0x0028
        /*0034*/ 	.byte	0x00, 0xf4, 0x21, 0x00


	//----- nvinfo : EIATTR_KPARAM_INFO
	.align		4
.L_17:
        /*0038*/ 	.byte	0x04, 0x17
        /*003a*/ 	.short	(.L_19 - .L_18)
.L_18:
        /*003c*/ 	.word	0x00000000
        /*0040*/ 	.short	0x0004
        /*0042*/ 	.short	0x0020
        /*0044*/ 	.byte	0x00, 0xf4, 0x21, 0x00


	//----- nvinfo : EIATTR_KPARAM_INFO
	.align		4
.L_19:
        /*0048*/ 	.byte	0x04, 0x17
        /*004a*/ 	.short	(.L_21 - .L_20)
.L_20:
        /*004c*/ 	.word	0x00000000
        /*0050*/ 	.short	0x0003
        /*0052*/ 	.short	0x0018
        /*0054*/ 	.byte	0x00, 0xf4, 0x21, 0x00


	//----- nvinfo : EIATTR_KPARAM_INFO
	.align		4
.L_21:
        /*0058*/ 	.byte	0x04, 0x17
        /*005a*/ 	.short	(.L_23 - .L_22)
.L_22:
        /*005c*/ 	.word	0x00000000
        /*0060*/ 	.short	0x0002
        /*0062*/ 	.short	0x0010
        /*0064*/ 	.byte	0x00, 0xf4, 0x21, 0x00


	//----- nvinfo : EIATTR_KPARAM_INFO
	.align		4
.L_23:
        /*0068*/ 	.byte	0x04, 0x17
        /*006a*/ 	.short	(.L_25 - .L_24)
.L_24:
        /*006c*/ 	.word	0x00000000
        /*0070*/ 	.short	0x0001
        /*0072*/ 	.short	0x0008
        /*0074*/ 	.byte	0x00, 0xf4, 0x21, 0x00


	//----- nvinfo : EIATTR_KPARAM_INFO
	.align		4
.L_25:
        /*0078*/ 	.byte	0x04, 0x17
        /*007a*/ 	.short	(.L_27 - .L_26)
.L_26:
        /*007c*/ 	.word	0x00000000
        /*0080*/ 	.short	0x0000
        /*0082*/ 	.short	0x0000
        /*0084*/ 	.byte	0x00, 0xf4, 0x21, 0x00


	//----- nvinfo : EIATTR_SPARSE_MMA_MASK
	.align		4
.L_27:
        /*0088*/ 	.byte	0x03, 0x50
        /*008a*/ 	.short	0x0000


	//----- nvinfo : EIATTR_MAXREG_COUNT
	.align		4
        /*008c*/ 	.byte	0x03, 0x1b
        /*008e*/ 	.short	0x00ff


	//----- nvinfo : EIATTR_EXIT_INSTR_OFFSETS
	.align		4
        /*0090*/ 	.byte	0x04, 0x1c
        /*0092*/ 	.short	(.L_29 - .L_28)


	//   ....[0]....
.L_28:
        /*0094*/ 	.word	0x00000aa0


	//   ....[1]....
        /*0098*/ 	.word	0x00000af0


	//----- nvinfo : EIATTR_REQNTID
	.align		4
.L_29:
        /*009c*/ 	.byte	0x04, 0x10
        /*009e*/ 	.short	(.L_31 - .L_30)
.L_30:
        /*00a0*/ 	.word	0x00000080
        /*00a4*/ 	.word	0x00000001
        /*00a8*/ 	.word	0x00000001


	//----- nvinfo : EIATTR_CBANK_PARAM_SIZE
	.align		4
.L_31:
        /*00ac*/ 	.byte	0x03, 0x19
        /*00ae*/ 	.short	0x0038


	//----- nvinfo : EIATTR_PARAM_CBANK
	.align		4
        /*00b0*/ 	.byte	0x04, 0x0a
        /*00b2*/ 	.short	(.L_33 - .L_32)
	.align		4
.L_32:
        /*00b4*/ 	.word	index@(.nv.constant0.triton_poi_fused__native_batch_norm_legit_no_training_silu_32)
        /*00b8*/ 	.short	0x0210
        /*00ba*/ 	.short	0x0038


	//----- nvinfo : EIATTR_SW_WAR
	.align		4
.L_33:
        /*00bc*/ 	.byte	0x04, 0x36
        /*00be*/ 	.short	(.L_35 - .L_34)
.L_34:
        /*00c0*/ 	.word	0x00000008
.L_35:


//--------------------- .nv.callgraph             --------------------------
	.section	.nv.callgraph,"",@"SHT_CUDA_CALLGRAPH"
	.align	4
	.sectionentsize	8
	.align		4
        /*0000*/ 	.word	0x00000000
	.align		4
        /*0004*/ 	.word	0xffffffff
	.align		4
        /*0008*/ 	.word	0x00000000
	.align		4
        /*000c*/ 	.word	0xfffffffe
	.align		4
        /*0010*/ 	.word	0x00000000
	.align		4
        /*0014*/ 	.word	0xfffffffd
	.align		4
        /*0018*/ 	.word	0x00000000
	.align		4
        /*001c*/ 	.word	0xfffffffc


//--------------------- .nv.constant4             --------------------------
	.section	.nv.constant4,"a",@progbits
	.align	8
	.align		8
.nv.constant4:
        /*0000*/ 	.dword	_$_str
	.align		8
        /*0008*/ 	.dword	_$_str_$_2


//--------------------- .text.triton_poi_fused__native_batch_norm_legit_no_training_silu_32 --------------------------
	.section	.text.triton_poi_fused__native_batch_norm_legit_no_training_silu_32,"ax",@progbits
	.sectionflags	@"SHF_BARRIERS=1"
	.align	128
        .global         triton_poi_fused__native_batch_norm_legit_no_training_silu_32
        .type           triton_poi_fused__native_batch_norm_legit_no_training_silu_32,@function
        .size           triton_poi_fused__native_batch_norm_legit_no_training_silu_32,(.L_x_1 - triton_poi_fused__native_batch_norm_legit_no_training_silu_32)
        .other          triton_poi_fused__native_batch_norm_legit_no_training_silu_32,@"STO_CUDA_ENTRY STV_DEFAULT"
triton_poi_fused__native_batch_norm_legit_no_training_silu_32:
.text.triton_poi_fused__native_batch_norm_legit_no_training_silu_32:
[----:B------:R-:W0:Y:S01]  /*0000*/  LDC R1, c[0x0][0x28] ;  /* 0x00000a00ff017b82 */ /* 0x000e220000000800 */
[----:B------:R-:W1:Y:S07]  /*0010*/  S2R R11, SR_TID.X ;  /* 0x00000000000b7919 */ /* 0x000e6e0000002100 */
[----:B------:R-:W2:Y:S01]  /*0020*/  LDC.64 R2, c[0x0][0x210] ;  /* 0x00008400ff027b82 */ /* 0x000ea20000000a00 */
[----:B------:R-:W-:Y:S01]  /*0030*/  ULDC.64 UR6, c[0x0][0x208] ;  /* 0x0000820000067ab9 */ /* 0x000fe20000000a00 */
[----:B------:R-:W3:Y:S01]  /*0040*/  S2R R12, SR_CTAID.Y ;  /* 0x00000000000c7919 */ /* 0x000ee20000002600 */
[----:B------:R-:W4:Y:S05]  /*0050*/  S2R R10, SR_CTAID.X ;  /* 0x00000000000a7919 */ /* 0x000f2a0000002500 */
[----:B------:R-:W5:Y:S01]  /*0060*/  S2UR UR5, SR_CgaCtaId ;  /* 0x00000000000579c3 */ /* 0x000f620000008800 */
[----:B------:R-:W-:-:S07]  /*0070*/  UMOV UR4, 0x400 ;  /* 0x0000040000047882 */ /* 0x000fce0000000000 */
[----:B------:R-:W5:Y:S08]  /*0080*/  LDC.64 R8, c[0x0][0x220] ;  /* 0x00008800ff087b82 */ /* 0x000f700000000a00 */
[----:B------:R-:W5:Y:S01]  /*0090*/  LDC.64 R20, c[0x0][0x218] ;  /* 0x00008600ff147b82 */ /* 0x000f620000000a00 */
[----:B-1----:R-:W-:Y:S02]  /*00a0*/  SHF.R.U32.HI R5, RZ, 0x6, R11 ;  /* 0x00000006ff057819 */ /* 0x002fe4000001160b */
[----:B------:R-:W-:-:S02]  /*00b0*/  SHF.L.U32 R14, R11, 0x2, RZ ;  /* 0x000000020b0e7819 */ /* 0x000fc400000006ff */
[----:B---3--:R-:W-:Y:S02]  /*00c0*/  SHF.L.U32 R0, R12, 0x1, RZ ;  /* 0x000000010c007819 */ /* 0x008fe400000006ff */
[----:B------:R-:W-:Y:S02]  /*00d0*/  SGXT.U32 R5, R5, 0x1 ;  /* 0x000000010505781a */ /* 0x000fe40000000000 */
[----:B------:R-:W-:Y:S02]  /*00e0*/  LOP3.LUT R7, R14, 0xfc, RZ, 0xc0, !PT ;  /* 0x000000fc0e077812 */ /* 0x000fe400078ec0ff */
[----:B------:R-:W-:Y:S02]  /*00f0*/  LOP3.LUT R5, R0, R5, RZ, 0xfc, !PT ;  /* 0x0000000500057212 */ /* 0x000fe400078efcff */
[----:B----4-:R-:W-:-:S04]  /*0100*/  PRMT R4, R7, 0x6540, R10 ;  /* 0x0000654007047816 */ /* 0x010fc8000000000a */
[CC--:B------:R-:W-:Y:S02]  /*0110*/  VIMNMX R6, R5.reuse, R4.reuse, !PT ;  /* 0x0000000405067248 */ /* 0x0c0fe40007fe0100 */
[----:B------:R-:W-:Y:S02]  /*0120*/  LEA R5, R5, R4, 0x8 ;  /* 0x0000000405057211 */ /* 0x000fe400078e40ff */
[----:B------:R-:W-:Y:S02]  /*0130*/  ISETP.GE.AND P0, PT, R6, 0x100, PT ;  /* 0x000001000600780c */ /* 0x000fe40003f06270 */
[----:B------:R-:W-:Y:S01]  /*0140*/  CS2R R6, SRZ ;  /* 0x0000000000067805 */ /* 0x000fe2000001ff00 */
[----:B--2---:R-:W-:Y:S01]  /*0150*/  IMAD.WIDE R2, R5, 0x4, R2 ;  /* 0x0000000405027825 */ /* 0x004fe200078e0202 */
[----:B------:R-:W-:-:S09]  /*0160*/  CS2R R4, SRZ ;  /* 0x0000000000047805 */ /* 0x000fd2000001ff00 */
[----:B------:R1:W2:Y:S01]  /*0170*/  @!P0 LDG.E.128 R4, desc[UR6][R2.64] ;  /* 0x0000000602048981 */ /* 0x0002a2000c1e1d00 */
[----:B------:R-:W-:Y:S01]  /*0180*/  SHF.R.U32.HI R17, RZ, 0x8, R14 ;  /* 0x00000008ff117819 */ /* 0x000fe2000001160e */
[----:B-----5:R-:W-:Y:S01]  /*0190*/  UPRMT UR4, UR5, 0x654, UR4 ;  /* 0x0000065405047896 */ /* 0x020fe20008000004 */
[----:B------:R-:W-:Y:S02]  /*01a0*/  SHF.L.U32 R13, R11, 0x1, RZ ;  /* 0x000000010b0d7819 */ /* 0x000fe400000006ff */
[----:B------:R-:W-:Y:S02]  /*01b0*/  SGXT.U32 R17, R17, 0x1 ;  /* 0x000000011111781a */ /* 0x000fe40000000000 */
[----:B------:R-:W-:Y:S02]  /*01c0*/  LOP3.LUT R13, R13, 0xfe, RZ, 0xc0, !PT ;  /* 0x000000fe0d0d7812 */ /* 0x000fe400078ec0ff */
[----:B------:R-:W-:Y:S02]  /*01d0*/  LOP3.LUT R16, R17, 0x1fc, R14, 0xf8, !PT ;  /* 0x000001fc11107812 */ /* 0x000fe400078ef80e */
[----:B-1----:R-:W-:-:S02]  /*01e0*/  CS2R R2, SRZ ;  /* 0x0000000000027805 */ /* 0x002fc4000001ff00 */
[----:B------:R-:W-:Y:S02]  /*01f0*/  LOP3.LUT R14, R14, 0x1fc, RZ, 0xc0, !PT ;  /* 0x000001fc0e0e7812 */ /* 0x000fe400078ec0ff */
[----:B------:R-:W-:Y:S02]  /*0200*/  LEA R17, R17, UR4, 0x2 ;  /* 0x0000000411117c11 */ /* 0x000fe4000f8e10ff */
[----:B------:R-:W-:Y:S02]  /*0210*/  LEA R23, R16, UR4, 0x2 ;  /* 0x0000000410177c11 */ /* 0x000fe4000f8e10ff */
[----:B------:R-:W-:Y:S02]  /*0220*/  LEA R24, R14, R17, 0x2 ;  /* 0x000000110e187211 */ /* 0x000fe400078e10ff */
[----:B------:R-:W-:Y:S01]  /*0230*/  PRMT R15, R13, 0x6540, R10 ;  /* 0x000065400d0f7816 */ /* 0x000fe2000000000a */
[----:B------:R-:W1:Y:S03]  /*0240*/  LDC.64 R16, c[0x0][0x228] ;  /* 0x00008a00ff107b82 */ /* 0x000e660000000a00 */
[C---:B------:R-:W-:Y:S01]  /*0250*/  ISETP.GE.AND P0, PT, R15.reuse, 0x100, PT ;  /* 0x000001000f00780c */ /* 0x040fe20003f06270 */
[----:B0-----:R-:W-:Y:S01]  /*0260*/  IMAD.WIDE R18, R15, 0x4, R8 ;  /* 0x000000040f127825 */ /* 0x001fe200078e0208 */
[----:B------:R-:W-:-:S03]  /*0270*/  CS2R R8, SRZ ;  /* 0x0000000000087805 */ /* 0x000fc6000001ff00 */
[----:B------:R-:W-:-:S04]  /*0280*/  IMAD.WIDE R20, R15, 0x4, R20 ;  /* 0x000000040f147825 */ /* 0x000fc800078e0214 */
[----:B-1----:R-:W-:Y:S01]  /*0290*/  IMAD.WIDE R16, R15, 0x4, R16 ;  /* 0x000000040f107825 */ /* 0x002fe200078e0210 */
[----:B--2---:R0:W-:Y:S04]  /*02a0*/  STS [R23], R4 ;  /* 0x0000000417007388 */ /* 0x0041e80000000800 */
[----:B------:R-:W-:Y:S04]  /*02b0*/  STS [R24+0x4], R5 ;  /* 0x0000040518007388 */ /* 0x000fe80000000800 */
[----:B------:R-:W-:Y:S01]  /*02c0*/  STS [R24+0x8], R6 ;  /* 0x0000080618007388 */ /* 0x000fe20000000800 */
[----:B0-----:R-:W0:Y:S03]  /*02d0*/  LDC.64 R22, c[0x0][0x230] ;  /* 0x00008c00ff167b82 */ /* 0x001e260000000a00 */
[----:B------:R1:W-:Y:S05]  /*02e0*/  STS [R24+0xc], R7 ;  /* 0x00000c0718007388 */ /* 0x0003ea0000000800 */
[----:B------:R-:W-:Y:S06]  /*02f0*/  BAR.SYNC.DEFER_BLOCKING 0x0 ;  /* 0x0000000000007b1d */ /* 0x000fec0000010000 */
[----:B------:R2:W3:Y:S01]  /*0300*/  @!P0 LDG.E.EL.64 R2, desc[UR6][R18.64] ;  /* 0x0000000612028981 */ /* 0x0004e2000c2e1b00 */
[----:B-1----:R-:W-:-:S02]  /*0310*/  CS2R R6, SRZ ;  /* 0x0000000000067805 */ /* 0x002fc4000001ff00 */
[----:B------:R-:W-:Y:S01]  /*0320*/  CS2R R4, SRZ ;  /* 0x0000000000047805 */ /* 0x000fe2000001ff00 */
[----:B0-----:R-:W-:Y:S01]  /*0330*/  IMAD.WIDE R22, R15, 0x4, R22 ;  /* 0x000000040f167825 */ /* 0x001fe200078e0216 */
[----:B------:R-:W4:Y:S04]  /*0340*/  @!P0 LDG.E.EL.64 R8, desc[UR6][R20.64] ;  /* 0x0000000614088981 */ /* 0x000f28000c2e1b00 */
[----:B------:R0:W5:Y:S04]  /*0350*/  @!P0 LDG.E.EL.64 R6, desc[UR6][R16.64] ;  /* 0x0000000610068981 */ /* 0x000168000c2e1b00 */
[----:B------:R-:W5:Y:S01]  /*0360*/  @!P0 LDG.E.EL.64 R4, desc[UR6][R22.64] ;  /* 0x0000000616048981 */ /* 0x000f62000c2e1b00 */
[----:B--2---:R-:W-:-:S02]  /*0370*/  LEA R18, R13, UR4, 0x2 ;  /* 0x000000040d127c11 */ /* 0x004fc4000f8e10ff */
[----:B------:R-:W-:Y:S02]  /*0380*/  LEA R14, R14, UR4, 0x3 ;  /* 0x000000040e0e7c11 */ /* 0x000fe4000f8e18ff */
[----:B------:R-:W-:Y:S01]  /*0390*/  LEA R13, R13, R18, 0x2 ;  /* 0x000000120d0d7211 */ /* 0x000fe200078e10ff */
[----:B------:R-:W4:Y:S01]  /*03a0*/  LDS R19, [R18+0x404] ;  /* 0x0004040012137984 */ /* 0x000f220000000800 */
[----:B------:R-:W-:-:S03]  /*03b0*/  LOP3.LUT R11, R11, 0x7f, RZ, 0xc0, !PT ;  /* 0x0000007f0b0b7812 */ /* 0x000fc600078ec0ff */
[----:B0-----:R-:W0:Y:S01]  /*03c0*/  LDS R16, [R18+0x408] ;  /* 0x0004080012107984 */ /* 0x001e220000000800 */
[----:B------:R-:W-:Y:S01]  /*03d0*/  PRMT R11, R11, 0x6540, R10 ;  /* 0x000065400b0b7816 */ /* 0x000fe2000000000a */
[----:B---3--:R-:W-:Y:S01]  /*03e0*/  FADD R15, R2, 0.0010000000474974513054 ;  /* 0x3a83126f020f7421 */ /* 0x008fe20000000000 */
[----:B------:R-:W-:Y:S02]  /*03f0*/  FADD R24, R3, 0.0010000000474974513054 ;  /* 0x3a83126f03187421 */ /* 0x000fe40000000000 */
[----:B------:R-:W1:Y:S01]  /*0400*/  LDS.64 R2, [R18] ;  /* 0x0000000012027984 */ /* 0x000e620000000a00 */
[----:B------:R2:W3:Y:S01]  /*0410*/  MUFU.SQRT R25, R15 ;  /* 0x0000000f00197308 */ /* 0x0004e20000002000 */
[----:B----4-:R-:W-:Y:S01]  /*0420*/  FADD R19, R19, -R8 ;  /* 0x8000000813137221 */ /* 0x010fe20000000000 */
[----:B0-----:R-:W-:-:S06]  /*0430*/  FADD R16, R16, -R9 ;  /* 0x8000000910107221 */ /* 0x001fcc0000000000 */
[----:B------:R-:W0:Y:S01]  /*0440*/  MUFU.SQRT R24, R24 ;  /* 0x0000001800187308 */ /* 0x000e220000002000 */
[----:B--2---:R-:W-:Y:S01]  /*0450*/  HFMA2.MMA R15, -RZ, RZ, 1.625, 0 ;  /* 0x3e800000ff0f7435 */ /* 0x004fe200000001ff */
[----:B------:R-:W-:Y:S01]  /*0460*/  BAR.SYNC.DEFER_BLOCKING 0x0 ;  /* 0x0000000000007b1d */ /* 0x000fe20000010000 */
[C---:B---3--:R-:W-:Y:S02]  /*0470*/  FSETP.GT.AND P0, PT, R25.reuse, 8.50705917302346158658e+37, PT ;  /* 0x7e8000001900780b */ /* 0x048fe40003f04000 */
[----:B------:R-:W-:-:S06]  /*0480*/  FSETP.GEU.AND P2, PT, R25, 1.175494350822287508e-38, PT ;  /* 0x008000001900780b */ /* 0x000fcc0003f4e000 */
[C---:B------:R-:W-:Y:S02]  /*0490*/  FSEL R20, R15.reuse, 1, P0 ;  /* 0x3f8000000f147808 */ /* 0x040fe40000000000 */
[C---:B0-----:R-:W-:Y:S02]  /*04a0*/  FSETP.GT.AND P1, PT, R24.reuse, 8.50705917302346158658e+37, PT ;  /* 0x7e8000001800780b */ /* 0x041fe40003f24000 */
[----:B------:R-:W-:Y:S02]  /*04b0*/  FSETP.GEU.AND P3, PT, R24, 1.175494350822287508e-38, PT ;  /* 0x008000001800780b */ /* 0x000fe40003f6e000 */
[----:B------:R-:W-:Y:S01]  /*04c0*/  FSEL R17, R15, 1, P1 ;  /* 0x3f8000000f117808 */ /* 0x000fe20000800000 */
[----:B------:R-:W-:Y:S01]  /*04d0*/  @P0 FMUL R25, R25, 0.25 ;  /* 0x3e80000019190820 */ /* 0x000fe20000400000 */
[----:B------:R-:W-:-:S03]  /*04e0*/  @!P2 FMUL R20, R20, 16777216 ;  /* 0x4b8000001414a820 */ /* 0x000fc60000400000 */
[----:B------:R-:W-:-:S04]  /*04f0*/  @!P2 FMUL R25, R25, 16777216 ;  /* 0x4b8000001919a820 */ /* 0x000fc80000400000 */
[----:B------:R-:W-:Y:S02]  /*0500*/  @P1 FMUL R24, R24, 0.25 ;  /* 0x3e80000018181820 */ /* 0x000fe40000400000 */
[----:B------:R-:W0:Y:S01]  /*0510*/  MUFU.RCP R25, R25 ;  /* 0x0000001900197308 */ /* 0x000e220000001000 */
[----:B-1----:R-:W-:Y:S01]  /*0520*/  FADD R8, R2, -R8 ;  /* 0x8000000802087221 */ /* 0x002fe20000000000 */
[----:B------:R-:W-:Y:S01]  /*0530*/  @!P3 FMUL R24, R24, 16777216 ;  /* 0x4b8000001818b820 */ /* 0x000fe20000400000 */
[----:B------:R-:W-:Y:S01]  /*0540*/  @!P3 FMUL R17, R17, 16777216 ;  /* 0x4b8000001111b820 */ /* 0x000fe20000400000 */
[----:B------:R-:W-:-:S04]  /*0550*/  FADD R3, R3, -R9 ;  /* 0x8000000903037221 */ /* 0x000fc80000000000 */
[----:B------:R-:W1:Y:S01]  /*0560*/  MUFU.RCP R24, R24 ;  /* 0x0000001800187308 */ /* 0x000e620000001000 */
[----:B0-----:R-:W-:-:S04]  /*0570*/  FMUL R20, R25, R20 ;  /* 0x0000001419147220 */ /* 0x001fc80000400000 */
[----:B------:R-:W-:-:S04]  /*0580*/  FMUL R19, R19, R20 ;  /* 0x0000001413137220 */ /* 0x000fc80000400000 */
[----:B-----5:R-:W-:Y:S01]  /*0590*/  FFMA R2, R19, R6, R4 ;  /* 0x0000000613027223 */ /* 0x020fe20000000004 */
[----:B------:R-:W-:Y:S01]  /*05a0*/  FMUL R19, R8, R20 ;  /* 0x0000001408137220 */ /* 0x000fe20000400000 */
[----:B-1----:R-:W-:Y:S02]  /*05b0*/  FMUL R17, R24, R17 ;  /* 0x0000001118117220 */ /* 0x002fe40000400000 */
[----:B------:R-:W-:Y:S01]  /*05c0*/  FADD R8, RZ, -R2 ;  /* 0x80000002ff087221 */ /* 0x000fe20000000000 */
[----:B------:R-:W-:Y:S01]  /*05d0*/  FFMA R4, R19, R6, R4 ;  /* 0x0000000613047223 */ /* 0x000fe20000000004 */
[-C--:B------:R-:W-:Y:S01]  /*05e0*/  FMUL R6, R3, R17.reuse ;  /* 0x0000001103067220 */ /* 0x080fe20000400000 */
[----:B------:R-:W-:Y:S01]  /*05f0*/  FMUL R16, R16, R17 ;  /* 0x0000001110107220 */ /* 0x000fe20000400000 */
[----:B------:R-:W-:Y:S02]  /*0600*/  FMUL R19, R8, 1.4426950216293334961 ;  /* 0x3fb8aa3b08137820 */ /* 0x000fe40000400000 */
[-CC-:B------:R-:W-:Y:S01]  /*0610*/  FFMA R3, R6, R7.reuse, R5.reuse ;  /* 0x0000000706037223 */ /* 0x180fe20000000005 */
[----:B------:R-:W-:Y:S01]  /*0620*/  FADD R6, RZ, -R4 ;  /* 0x80000004ff067221 */ /* 0x000fe20000000000 */
[----:B------:R-:W-:Y:S01]  /*0630*/  FFMA R5, R16, R7, R5 ;  /* 0x0000000710057223 */ /* 0x000fe20000000005 */
[----:B------:R-:W-:Y:S01]  /*0640*/  FSETP.GEU.AND P3, PT, R19, -126, PT ;  /* 0xc2fc00001300780b */ /* 0x000fe20003f6e000 */
[----:B------:R-:W-:Y:S01]  /*0650*/  FADD R7, RZ, -R3 ;  /* 0x80000003ff077221 */ /* 0x000fe20000000000 */
[----:B------:R-:W-:Y:S01]  /*0660*/  FMUL R8, R6, 1.4426950216293334961 ;  /* 0x3fb8aa3b06087820 */ /* 0x000fe20000400000 */
[----:B------:R-:W-:-:S02]  /*0670*/  FADD R6, RZ, -R5 ;  /* 0x80000005ff067221 */ /* 0x000fc40000000000 */
[----:B------:R-:W-:Y:S02]  /*0680*/  FMUL R7, R7, 1.4426950216293334961 ;  /* 0x3fb8aa3b07077820 */ /* 0x000fe40000400000 */
[----:B------:R-:W-:Y:S01]  /*0690*/  FMUL R17, R6, 1.4426950216293334961 ;  /* 0x3fb8aa3b06117820 */ /* 0x000fe20000400000 */
[----:B------:R-:W-:Y:S02]  /*06a0*/  FSETP.GEU.AND P0, PT, R8, -126, PT ;  /* 0xc2fc00000800780b */ /* 0x000fe40003f0e000 */
[----:B------:R-:W-:Y:S02]  /*06b0*/  FSETP.GEU.AND P1, PT, R7, -126, PT ;  /* 0xc2fc00000700780b */ /* 0x000fe40003f2e000 */
[----:B------:R-:W-:Y:S01]  /*06c0*/  FSETP.GEU.AND P2, PT, R17, -126, PT ;  /* 0xc2fc00001100780b */ /* 0x000fe20003f4e000 */
[----:B------:R-:W-:-:S04]  /*06d0*/  @!P3 FMUL R19, R19, 0.5 ;  /* 0x3f0000001313b820 */ /* 0x000fc80000400000 */
[----:B------:R-:W0:Y:S04]  /*06e0*/  MUFU.EX2 R16, R19 ;  /* 0x0000001300107308 */ /* 0x000e280000000800 */
[----:B------:R-:W-:Y:S02]  /*06f0*/  @!P0 FMUL R8, R8, 0.5 ;  /* 0x3f00000008088820 */ /* 0x000fe40000400000 */
[----:B------:R-:W-:Y:S02]  /*0700*/  @!P1 FMUL R7, R7, 0.5 ;  /* 0x3f00000007079820 */ /* 0x000fe40000400000 */
[----:B------:R-:W-:Y:S01]  /*0710*/  @!P2 FMUL R17, R17, 0.5 ;  /* 0x3f0000001111a820 */ /* 0x000fe20000400000 */
[----:B------:R-:W1:Y:S01]  /*0720*/  MUFU.EX2 R6, R8 ;  /* 0x0000000800067308 */ /* 0x000e620000000800 */
[----:B0-----:R-:W-:-:S07]  /*0730*/  @!P3 FMUL R16, R16, R16 ;  /* 0x000000101010b220 */ /* 0x001fce0000400000 */
[----:B------:R0:W2:Y:S01]  /*0740*/  MUFU.EX2 R9, R7 ;  /* 0x0000000700097308 */ /* 0x0000a20000000800 */
[----:B------:R-:W-:Y:S01]  /*0750*/  FADD R16, R16, 1 ;  /* 0x3f80000010107421 */ /* 0x000fe20000000000 */
[----:B-1----:R-:W-:-:S06]  /*0760*/  @!P0 FMUL R6, R6, R6 ;  /* 0x0000000606068220 */ /* 0x002fcc0000400000 */
[----:B------:R-:W1:Y:S01]  /*0770*/  MUFU.EX2 R20, R17 ;  /* 0x0000001100147308 */ /* 0x000e620000000800 */
[----:B------:R-:W-:Y:S01]  /*0780*/  FSETP.GT.AND P0, PT, R16, 8.50705917302346158658e+37, PT ;  /* 0x7e8000001000780b */ /* 0x000fe20003f04000 */
[----:B------:R-:W-:-:S03]  /*0790*/  FADD R6, R6, 1 ;  /* 0x3f80000006067421 */ /* 0x000fc60000000000 */
[----:B0-----:R-:W-:Y:S01]  /*07a0*/  FSEL R7, R15, 1, P0 ;  /* 0x3f8000000f077808 */ /* 0x001fe20000000000 */
[----:B--2---:R-:W-:Y:S01]  /*07b0*/  @!P1 FMUL R9, R9, R9 ;  /* 0x0000000909099220 */ /* 0x004fe20000400000 */
[----:B------:R-:W-:-:S03]  /*07c0*/  FSETP.GT.AND P1, PT, R6, 8.50705917302346158658e+37, PT ;  /* 0x7e8000000600780b */ /* 0x000fc60003f24000 */
[----:B------:R-:W-:-:S04]  /*07d0*/  FADD R9, R9, 1 ;  /* 0x3f80000009097421 */ /* 0x000fc80000000000 */
[----:B------:R-:W-:Y:S01]  /*07e0*/  @P0 FMUL R16, R16, 0.25 ;  /* 0x3e80000010100820 */ /* 0x000fe20000400000 */
[----:B-1----:R-:W-:Y:S01]  /*07f0*/  @!P2 FMUL R20, R20, R20 ;  /* 0x000000141414a220 */ /* 0x002fe20000400000 */
[----:B------:R-:W-:Y:S02]  /*0800*/  FSETP.GT.AND P2, PT, R9, 8.50705917302346158658e+37, PT ;  /* 0x7e8000000900780b */ /* 0x000fe40003f44000 */
[----:B------:R-:W-:Y:S01]  /*0810*/  ISETP.GE.AND P0, PT, R0, 0x100, PT ;  /* 0x000001000000780c */ /* 0x000fe20003f06270 */
[----:B------:R-:W-:Y:S01]  /*0820*/  FADD R20, R20, 1 ;  /* 0x3f80000014147421 */ /* 0x000fe20000000000 */
[----:B------:R-:W0:Y:S01]  /*0830*/  MUFU.RCP R16, R16 ;  /* 0x0000001000107308 */ /* 0x000e220000001000 */
[----:B------:R-:W-:Y:S01]  /*0840*/  @P1 FMUL R6, R6, 0.25 ;  /* 0x3e80000006061820 */ /* 0x000fe20000400000 */
[----:B------:R-:W-:Y:S02]  /*0850*/  FSEL R8, R15, 1, P2 ;  /* 0x3f8000000f087808 */ /* 0x000fe40001000000 */
[----:B------:R-:W-:-:S04]  /*0860*/  FSETP.GT.AND P3, PT, R20, 8.50705917302346158658e+37, PT ;  /* 0x7e8000001400780b */ /* 0x000fc80003f64000 */
[----:B------:R-:W1:Y:S01]  /*0870*/  MUFU.RCP R6, R6 ;  /* 0x0000000600067308 */ /* 0x000e620000001000 */
[----:B------:R-:W-:Y:S01]  /*0880*/  @P2 FMUL R9, R9, 0.25 ;  /* 0x3e80000009092820 */ /* 0x000fe20000400000 */
[----:B0-----:R-:W-:-:S06]  /*0890*/  FMUL R17, R16, R7 ;  /* 0x0000000710117220 */ /* 0x001fcc0000400000 */
[----:B------:R-:W0:Y:S01]  /*08a0*/  MUFU.RCP R9, R9 ;  /* 0x0000000900097308 */ /* 0x000e220000001000 */
[----:B------:R-:W-:Y:S01]  /*08b0*/  @P3 FMUL R20, R20, 0.25 ;  /* 0x3e80000014143820 */ /* 0x000fe20000400000 */
[C---:B------:R-:W-:Y:S01]  /*08c0*/  FSEL R7, R15.reuse, 1, P1 ;  /* 0x3f8000000f077808 */ /* 0x040fe20000800000 */
[----:B------:R-:W-:Y:S01]  /*08d0*/  FMUL R17, R2, R17 ;  /* 0x0000001102117220 */ /* 0x000fe20000400000 */
[----:B------:R-:W-:Y:S02]  /*08e0*/  FSEL R15, R15, 1, P3 ;  /* 0x3f8000000f0f7808 */ /* 0x000fe40001800000 */
[----:B------:R-:W-:Y:S01]  /*08f0*/  ISETP.LT.AND P1, PT, R11, 0x100, !P0 ;  /* 0x000001000b00780c */ /* 0x000fe20004721270 */
[----:B-1----:R-:W-:Y:S01]  /*0900*/  FMUL R7, R6, R7 ;  /* 0x0000000706077220 */ /* 0x002fe20000400000 */
[----:B------:R-:W1:Y:S01]  /*0910*/  MUFU.RCP R20, R20 ;  /* 0x0000001400147308 */ /* 0x000e620000001000 */
[----:B------:R-:W-:Y:S02]  /*0920*/  STS [R14+0x4], R17 ;  /* 0x000004110e007388 */ /* 0x000fe40000000800 */
[----:B------:R-:W-:Y:S01]  /*0930*/  FMUL R6, R4, R7 ;  /* 0x0000000704067220 */ /* 0x000fe20000400000 */
[----:B------:R-:W-:Y:S01]  /*0940*/  SHF.R.S32.HI R7, RZ, 0x1e, R12 ;  /* 0x0000001eff077819 */ /* 0x000fe2000001140c */
[----:B0-----:R-:W-:-:S03]  /*0950*/  FMUL R8, R9, R8 ;  /* 0x0000000809087220 */ /* 0x001fc60000400000 */
[----:B------:R0:W-:Y:S01]  /*0960*/  STS [R14], R6 ;  /* 0x000000060e007388 */ /* 0x0001e20000000800 */
[----:B------:R-:W-:Y:S01]  /*0970*/  SGXT R7, R7, 0x1 ;  /* 0x000000010707781a */ /* 0x000fe20000000200 */
[----:B------:R-:W-:-:S03]  /*0980*/  FMUL R8, R3, R8 ;  /* 0x0000000803087220 */ /* 0x000fc60000400000 */
[----:B------:R-:W-:Y:S01]  /*0990*/  LEA.HI R7, R7, R0, RZ, 0x6 ;  /* 0x0000000007077211 */ /* 0x000fe200078f30ff */
[----:B-1----:R-:W-:Y:S01]  /*09a0*/  FMUL R2, R20, R15 ;  /* 0x0000000f14027220 */ /* 0x002fe20000400000 */
[----:B------:R-:W-:Y:S02]  /*09b0*/  STS [R14+0x10], R8 ;  /* 0x000010080e007388 */ /* 0x000fe40000000800 */
[----:B------:R-:W-:Y:S01]  /*09c0*/  SHF.L.U32 R12, R7, 0x8, RZ ;  /* 0x00000008070c7819 */ /* 0x000fe200000006ff */
[----:B------:R-:W-:Y:S01]  /*09d0*/  FMUL R9, R5, R2 ;  /* 0x0000000205097220 */ /* 0x000fe20000400000 */
[----:B------:R-:W-:Y:S01]  /*09e0*/  LOP3.LUT R7, R7, 0xffffffc0, RZ, 0xc0, !PT ;  /* 0xffffffc007077812 */ /* 0x000fe200078ec0ff */
[----:B------:R-:W0:Y:S01]  /*09f0*/  LDC.64 R4, c[0x0][0x238] ;  /* 0x00008e00ff047b82 */ /* 0x000e220000000a00 */
[----:B------:R-:W-:Y:S02]  /*0a00*/  LOP3.LUT R12, R12, 0xffffc000, RZ, 0xc0, !PT ;  /* 0xffffc0000c0c7812 */ /* 0x000fe400078ec0ff */
[----:B------:R-:W-:Y:S02]  /*0a10*/  STS [R14+0x14], R9 ;  /* 0x000014090e007388 */ /* 0x000fe40000000800 */
[----:B------:R-:W-:-:S03]  /*0a20*/  IADD3 R12, R12, R0, -R7 ;  /* 0x000000000c0c7210 */ /* 0x000fc60007ffe807 */
[----:B------:R-:W-:Y:S01]  /*0a30*/  BAR.SYNC.DEFER_BLOCKING 0x0 ;  /* 0x0000000000007b1d */ /* 0x000fe20000010000 */
[C---:B------:R-:W-:Y:S02]  /*0a40*/  LOP3.LUT R0, R11.reuse, 0x80, RZ, 0xfc, !PT ;  /* 0x000000800b007812 */ /* 0x040fe400078efcff */
[----:B------:R-:W-:Y:S02]  /*0a50*/  LEA R7, R11, R12, 0x6 ;  /* 0x0000000c0b077211 */ /* 0x000fe400078e30ff */
[----:B------:R-:W-:-:S03]  /*0a60*/  ISETP.LT.AND P0, PT, R0, 0x100, !P0 ;  /* 0x000001000000780c */ /* 0x000fc60004701270 */
[----:B0-----:R-:W-:Y:S01]  /*0a70*/  IMAD.WIDE R6, R7, 0x4, R4 ;  /* 0x0000000407067825 */ /* 0x001fe200078e0204 */
[----:B------:R-:W0:Y:S04]  /*0a80*/  LDS.64 R2, [R13] ;  /* 0x000000000d027984 */ /* 0x000e280000000a00 */
[----:B0-----:R0:W-:Y:S05]  /*0a90*/  @P1 STG.E.64 desc[UR6][R6.64], R2 ;  /* 0x0000000206001986 */ /* 0x0011ea000c101b06 */
[----:B0-----:R-:W-:Y:S05]  /*0aa0*/  @!P0 EXIT ;  /* 0x000000000000894d */ /* 0x001fea0003800000 */
[----:B0-----:R-:W0:Y:S01]  /*0ab0*/  LDS.64 R6, [R13+0x800] ;  /* 0x000800000d067984 */ /* 0x001e220000000a00 */
[----:B------:R-:W-:-:S05]  /*0ac0*/  LEA R3, R0, R12, 0x6 ;  /* 0x0000000c00037211 */ /* 0x000fca00078e30ff */
[----:B------:R-:W-:-:S05]  /*0ad0*/  IMAD.WIDE R4, R3, 0x4, R4 ;  /* 0x0000000403047825 */ /* 0x000fca00078e0204 */
[----:B0-----:R-:W-:Y:S01]  /*0ae0*/  STG.E.64 desc[UR6][R4.64], R6 ;  /* 0x0000000604007986 */ /* 0x001fe2000c101b06 */
[----:B------:R-:W-:Y:S05]  /*0af0*/  EXIT ;  /* 0x000000000000794d */ /* 0x000fea0003800000 */
.L_x_0:
[----:B------:R-:W-:-:S00]  /*0b00*/  BRA `(.L_x_0) ;  /* 0xfffffffc00fc7947 */ /* 0x000fc0000383ffff */
[----:B------:R-:W-:-:S00]  /*0b10*/  NOP ;  /* 0x0000000000007918 */ /* 0x000fc00000000000 */
        /* <DEDUP_REMOVED lines=14> */
.L_x_1:


//--------------------- .nv.global.init           --------------------------
	.section	.nv.global.init,"aw",@progbits
.nv.global.init:
	.type		_$_str,@object
	.size		_$_str,(_$_str_$_2 - _$_str)
_$_str:
        /*0000*/ 	.byte	0x5f, 0x5f, 0x43, 0x55, 0x44, 0x41, 0x5f, 0x46, 0x54, 0x5a, 0x00
	.type		_$_str_$_2,@object
	.size		_$_str_$_2,(.L_1 - _$_str_$_2)
_$_str_$_2:
        /*000b*/ 	.byte	0x5f, 0x5f, 0x43, 0x55, 0x44, 0x41, 0x5f, 0x50, 0x52, 0x45, 0x43, 0x5f, 0x53, 0x51, 0x52, 0x54
        /*001b*/ 	.byte	0x00
.L_1:


//--------------------- .nv.shared.triton_poi_fused__native_batch_norm_legit_no_training_silu_32 --------------------------
	.section	.nv.shared.triton_poi_fused__native_batch_norm_legit_no_training_silu_32,"aw",@nobits
	.sectionflags	@""
	.align	16
	.zero		1024


//--------------------- .nv.constant0.triton_poi_fused__native_batch_norm_legit_no_training_silu_32 --------------------------
	.section	.nv.constant0.triton_poi_fused__native_batch_norm_legit_no_training_silu_32,"a",@progbits
	.sectionflags	@""
	.align	4
.nv.constant0.triton_poi_fused__native_batch_norm_legit_no_training_silu_32:
	.zero		584
